	.headerflags	@"EF_CUDA_TEXMODE_UNIFIED EF_CUDA_64BIT_ADDRESS EF_CUDA_ACCELERATORS EF_CUDA_SM90 EF_CUDA_VIRTUAL_SM(EF_CUDA_SM90)"
	.elftype	@"ET_EXEC"


//--------------------- .nv.info                  --------------------------
	.section	.nv.info,"",@"SHT_CUDA_INFO"
	.align	4


	//----- nvinfo : EIATTR_REGCOUNT
	.align		4
        /*0000*/ 	.byte	0x04, 0x2f
        /*0002*/ 	.short	(.L_1 - .L_0)
	.align		4
.L_0:
        /*0004*/ 	.word	index@(triton_poi_fused_convolution_relu_threshold_backward_12)
        /*0008*/ 	.word	0x00000014


	//----- nvinfo : EIATTR_MIN_STACK_SIZE
	.align		4
.L_1:
        /*000c*/ 	.byte	0x04, 0x12
        /*000e*/ 	.short	(.L_3 - .L_2)
	.align		4
.L_2:
        /*0010*/ 	.word	index@(triton_poi_fused_convolution_relu_threshold_backward_12)
        /*0014*/ 	.word	0x00000000


	//----- nvinfo : EIATTR_FRAME_SIZE
	.align		4
.L_3:
        /*0018*/ 	.byte	0x04, 0x11
        /*001a*/ 	.short	(.L_5 - .L_4)
	.align		4
.L_4:
        /*001c*/ 	.word	index@(triton_poi_fused_convolution_relu_threshold_backward_12)
        /*0020*/ 	.word	0x00000000


	//----- nvinfo : EIATTR_MIN_STACK_SIZE
	.align		4
.L_5:
        /*0024*/ 	.byte	0x04, 0x12
        /*0026*/ 	.short	(.L_7 - .L_6)
	.align		4
.L_6:
        /*0028*/ 	.word	index@(triton_poi_fused_convolution_relu_threshold_backward_12)
        /*002c*/ 	.word	0x00000000
.L_7:


//--------------------- .nv.info.triton_poi_fused_convolution_relu_threshold_backward_12 --------------------------
	.section	.nv.info.triton_poi_fused_convolution_relu_threshold_backward_12,"",@"SHT_CUDA_INFO"
	.sectionflags	@""
	.align	4


	//----- nvinfo : EIATTR_CUDA_API_VERSION
	.align		4
        /*0000*/ 	.byte	0x04, 0x37
        /*0002*/ 	.short	(.L_9 - .L_8)
.L_8:
        /*0004*/ 	.word	0x0000007c


	//----- nvinfo : EIATTR_KPARAM_INFO
	.align		4
.L_9:
        /*0008*/ 	.byte	0x04, 0x17
        /*000a*/ 	.short	(.L_11 - .L_10)
.L_10:
        /*000c*/ 	.word	0x00000000
        /*0010*/ 	.short	0x0005
        /*0012*/ 	.short	0x0024
        /*0014*/ 	.byte	0x00, 0xf0, 0x11, 0x00


	//----- nvinfo : EIATTR_KPARAM_INFO
	.align		4
.L_11:
        /*0018*/ 	.byte	0x04, 0x17
        /*001a*/ 	.short	(.L_13 - .L_12)
.L_12:
        /*001c*/ 	.word	0x00000000
        /*0020*/ 	.short	0x0004
        /*0022*/ 	.short	0x0020
        /*0024*/ 	.byte	0x00, 0xf0, 0x11, 0x00


	//----- nvinfo : EIATTR_KPARAM_INFO
	.align		4
.L_13:
        /*0028*/ 	.byte	0x04, 0x17
        /*002a*/ 	.short	(.L_15 - .L_14)
.L_14:
        /*002c*/ 	.word	0x00000000
        /*0030*/ 	.short	0x0003
        /*0032*/ 	.short	0x0018
        /*0034*/ 	.byte	0x00, 0xf4, 0x21, 0x00


	//----- nvinfo : EIATTR_KPARAM_INFO
	.align		4
.L_15:
        /*0038*/ 	.byte	0x04, 0x17
        /*003a*/ 	.short	(.L_17 - .L_16)
.L_16:
        /*003c*/ 	.word	0x00000000
        /*0040*/ 	.short	0x0002
        /*0042*/ 	.short	0x0010
        /*0044*/ 	.byte	0x00, 0xf4, 0x21, 0x00


	//----- nvinfo : EIATTR_KPARAM_INFO
	.align		4
.L_17:
        /*0048*/ 	.byte	0x04, 0x17
        /*004a*/ 	.short	(.L_19 - .L_18)
.L_18:
        /*004c*/ 	.word	0x00000000
        /*0050*/ 	.short	0x0001
        /*0052*/ 	.short	0x0008
        /*0054*/ 	.byte	0x00, 0xf4, 0x21, 0x00


	//----- nvinfo : EIATTR_KPARAM_INFO
	.align		4
.L_19:
        /*0058*/ 	.byte	0x04, 0x17
        /*005a*/ 	.short	(.L_21 - .L_20)
.L_20:
        /*005c*/ 	.word	0x00000000
        /*0060*/ 	.short	0x0000
        /*0062*/ 	.short	0x0000
        /*0064*/ 	.byte	0x00, 0xf4, 0x21, 0x00


	//----- nvinfo : EIATTR_SPARSE_MMA_MASK
	.align		4
.L_21:
        /*0068*/ 	.byte	0x03, 0x50
        /*006a*/ 	.short	0x0000


	//----- nvinfo : EIATTR_MAXREG_COUNT
	.align		4
        /*006c*/ 	.byte	0x03, 0x1b
        /*006e*/ 	.short	0x00ff


	//----- nvinfo : EIATTR_EXIT_INSTR_OFFSETS
	.align		4
        /*0070*/ 	.byte	0x04, 0x1c
        /*0072*/ 	.short	(.L_23 - .L_22)


	//   ....[0]....
.L_22:
        /*0074*/ 	.word	0x00000510


	//   ....[1]....
        /*0078*/ 	.word	0x00000530


	//----- nvinfo : EIATTR_REQNTID
	.align		4
.L_23:
        /*007c*/ 	.byte	0x04, 0x10
        /*007e*/ 	.short	(.L_25 - .L_24)
.L_24:
        /*0080*/ 	.word	0x00000080
        /*0084*/ 	.word	0x00000001
        /*0088*/ 	.word	0x00000001


	//----- nvinfo : EIATTR_CBANK_PARAM_SIZE
	.align		4
.L_25:
        /*008c*/ 	.byte	0x03, 0x19
        /*008e*/ 	.short	0x0028


	//----- nvinfo : EIATTR_PARAM_CBANK
	.align		4
        /*0090*/ 	.byte	0x04, 0x0a
        /*0092*/ 	.short	(.L_27 - .L_26)
	.align		4
.L_26:
        /*0094*/ 	.word	index@(.nv.constant0.triton_poi_fused_convolution_relu_threshold_backward_12)
        /*0098*/ 	.short	0x0210
        /*009a*/ 	.short	0x0028


	//----- nvinfo : EIATTR_SW_WAR
	.align		4
.L_27:
        /*009c*/ 	.byte	0x04, 0x36
        /*009e*/ 	.short	(.L_29 - .L_28)
.L_28:
        /*00a0*/ 	.word	0x00000008
.L_29:


//--------------------- .nv.callgraph             --------------------------
	.section	.nv.callgraph,"",@"SHT_CUDA_CALLGRAPH"
	.align	4
	.sectionentsize	8
	.align		4
        /*0000*/ 	.word	0x00000000
	.align		4
        /*0004*/ 	.word	0xffffffff
	.align		4
        /*0008*/ 	.word	0x00000000
	.align		4
        /*000c*/ 	.word	0xfffffffe
	.align		4
        /*0010*/ 	.word	0x00000000
	.align		4
        /*0014*/ 	.word	0xfffffffd
	.align		4
        /*0018*/ 	.word	0x00000000
	.align		4
        /*001c*/ 	.word	0xfffffffc


//--------------------- .text.triton_poi_fused_convolution_relu_threshold_backward_12 --------------------------
	.section	.text.triton_poi_fused_convolution_relu_threshold_backward_12,"ax",@progbits
	.sectionflags	@"SHF_BARRIERS=1"
	.align	128
        .global         triton_poi_fused_convolution_relu_threshold_backward_12
        .type           triton_poi_fused_convolution_relu_threshold_backward_12,@function
        .size           triton_poi_fused_convolution_relu_threshold_backward_12,(.L_x_1 - triton_poi_fused_convolution_relu_threshold_backward_12)
        .other          triton_poi_fused_convolution_relu_threshold_backward_12,@"STO_CUDA_ENTRY STV_DEFAULT"
triton_poi_fused_convolution_relu_threshold_backward_12:
.text.triton_poi_fused_convolution_relu_threshold_backward_12:
[----:B------:R-:W0:Y:S02]  /*0000*/  LDC R1, c[0x0][0x28] ;  /* 0x00000a00ff017b82 */ /* 0x000e240000000800 */
[----:B------:R-:W1:Y:S01]  /*0010*/  S2R R2, SR_CTAID.Y ;  /* 0x0000000000027919 */ /* 0x000e620000002600 */
[----:B------:R-:W2:Y:S01]  /*0020*/  LDC.64 R4, c[0x0][0x218] ;  /* 0x00008600ff047b82 */ /* 0x000ea20000000a00 */
[----:B------:R-:W-:Y:S01]  /*0030*/  ULDC.64 UR6, c[0x0][0x208] ;  /* 0x0000820000067ab9 */ /* 0x000fe20000000a00 */
[----:B------:R-:W3:Y:S01]  /*0040*/  S2R R0, SR_TID.X ;  /* 0x0000000000007919 */ /* 0x000ee20000002100 */
[----:B------:R-:W4:Y:S01]  /*0050*/  S2R R9, SR_CTAID.X ;  /* 0x0000000000097919 */ /* 0x000f220000002500 */
[----:B-1----:R-:W-:Y:S01]  /*0060*/  IMAD.SHL.U32 R6, R2, 0x10, RZ ;  /* 0x0000001002067824 */ /* 0x002fe200078e00ff */
[----:B------:R-:W-:Y:S01]  /*0070*/  SHF.R.S32.HI R8, RZ, 0x1b, R2 ;  /* 0x0000001bff087819 */ /* 0x000fe20000011402 */
[----:B---3--:R-:W-:-:S03]  /*0080*/  IMAD.SHL.U32 R3, R0, 0x2, RZ ;  /* 0x0000000200037824 */ /* 0x008fc600078e00ff */
[----:B------:R-:W-:Y:S01]  /*0090*/  SGXT R8, R8, 0x1 ;  /* 0x000000010808781a */ /* 0x000fe20000000200 */
[----:B----4-:R-:W-:Y:S01]  /*00a0*/  IMAD.SHL.U32 R9, R9, 0x10, RZ ;  /* 0x0000001009097824 */ /* 0x010fe200078e00ff */
[----:B------:R-:W-:Y:S02]  /*00b0*/  LOP3.LUT R7, R6, 0xe, R3, 0xf8, !PT ;  /* 0x0000000e06077812 */ /* 0x000fe400078ef803 */
[----:B------:R-:W1:Y:S02]  /*00c0*/  LDC.64 R2, c[0x0][0x210] ;  /* 0x00008400ff027b82 */ /* 0x000e640000000a00 */
[----:B------:R-:W-:Y:S02]  /*00d0*/  LEA.HI R10, R8, R7, RZ, 0x8 ;  /* 0x00000007080a7211 */ /* 0x000fe400078f40ff */
[----:B------:R-:W-:Y:S02]  /*00e0*/  SHF.R.U32.HI R8, RZ, 0x3, R0 ;  /* 0x00000003ff087819 */ /* 0x000fe40000011600 */
[----:B------:R-:W-:-:S02]  /*00f0*/  LOP3.LUT R12, R10, 0xffffff00, RZ, 0xc0, !PT ;  /* 0xffffff000a0c7812 */ /* 0x000fc400078ec0ff */
[----:B------:R-:W-:Y:S02]  /*0100*/  SGXT.U32 R8, R8, 0x4 ;  /* 0x000000040808781a */ /* 0x000fe40000000000 */
[----:B------:R-:W-:Y:S01]  /*0110*/  SHF.R.S32.HI R10, RZ, 0x8, R10 ;  /* 0x00000008ff0a7819 */ /* 0x000fe2000001140a */
[----:B------:R-:W-:Y:S01]  /*0120*/  IMAD.IADD R12, R7, 0x1, -R12 ;  /* 0x00000001070c7824 */ /* 0x000fe200078e0a0c */
[----:B------:R-:W-:-:S04]  /*0130*/  LOP3.LUT R7, R9, R8, RZ, 0xfc, !PT ;  /* 0x0000000809077212 */ /* 0x000fc800078efcff */
[C---:B------:R-:W-:Y:S01]  /*0140*/  ISETP.GE.AND P0, PT, R7.reuse, 0x9, PT ;  /* 0x000000090700780c */ /* 0x040fe20003f06270 */
[----:B------:R-:W-:Y:S02]  /*0150*/  IMAD R11, R7, 0x100, R12 ;  /* 0x00000100070b7824 */ /* 0x000fe400078e020c */
[----:B--2---:R-:W-:Y:S01]  /*0160*/  IMAD.WIDE R12, R12, 0x4, R4 ;  /* 0x000000040c0c7825 */ /* 0x004fe200078e0204 */
[----:B------:R-:W-:-:S03]  /*0170*/  CS2R R4, SRZ ;  /* 0x0000000000047805 */ /* 0x000fc6000001ff00 */
[----:B------:R-:W-:-:S04]  /*0180*/  IMAD R7, R10, 0x900, R11 ;  /* 0x000009000a077824 */ /* 0x000fc800078e020b */
[----:B-1----:R-:W-:Y:S02]  /*0190*/  IMAD.WIDE R10, R7, 0x4, R2 ;  /* 0x00000004070a7825 */ /* 0x002fe400078e0202 */
[----:B------:R-:W2:Y:S04]  /*01a0*/  LDG.E.EL.64 R2, desc[UR6][R12.64] ;  /* 0x000000060c027981 */ /* 0x000ea8000c2e1b00 */
[----:B------:R1:W2:Y:S01]  /*01b0*/  @!P0 LDG.E.EL.64 R4, desc[UR6][R10.64] ;  /* 0x000000060a048981 */ /* 0x0002a2000c2e1b00 */
[----:B------:R-:W3:Y:S01]  /*01c0*/  S2UR UR5, SR_CgaCtaId ;  /* 0x00000000000579c3 */ /* 0x000ee20000008800 */
[----:B------:R-:W-:Y:S01]  /*01d0*/  IMAD.SHL.U32 R14, R0, 0x20, RZ ;  /* 0x00000020000e7824 */ /* 0x000fe200078e00ff */
[----:B------:R-:W-:Y:S01]  /*01e0*/  UMOV UR4, 0x400 ;  /* 0x0000040000047882 */ /* 0x000fe20000000000 */
[----:B------:R-:W-:-:S03]  /*01f0*/  LOP3.LUT R9, R9, 0xf, R0, 0xf8, !PT ;  /* 0x0000000f09097812 */ /* 0x000fc600078ef800 */
[----:B------:R-:W-:Y:S02]  /*0200*/  LOP3.LUT R15, R14, 0xe0, RZ, 0xc0, !PT ;  /* 0x000000e00e0f7812 */ /* 0x000fe400078ec0ff */
[----:B------:R-:W-:Y:S02]  /*0210*/  LOP3.LUT R14, R0, 0x7f, RZ, 0xc0, !PT ;  /* 0x0000007f000e7812 */ /* 0x000fe400078ec0ff */
[C---:B------:R-:W-:Y:S02]  /*0220*/  LOP3.LUT R16, R15.reuse, 0x10, RZ, 0xfc, !PT ;  /* 0x000000100f107812 */ /* 0x040fe400078efcff */
[----:B------:R-:W-:Y:S02]  /*0230*/  LOP3.LUT R8, R15, R8, RZ, 0xfc, !PT ;  /* 0x000000080f087212 */ /* 0x000fe400078efcff */
[----:B-1----:R-:W-:-:S04]  /*0240*/  LOP3.LUT R10, R14, 0x80, RZ, 0xfc, !PT ;  /* 0x000000800e0a7812 */ /* 0x002fc800078efcff */
[----:B------:R-:W-:-:S04]  /*0250*/  SHF.R.U32.HI R10, RZ, 0x2, R10 ;  /* 0x00000002ff0a7819 */ /* 0x000fc8000001160a */
[----:B------:R-:W-:Y:S01]  /*0260*/  LOP3.LUT R10, R10, 0x3c, RZ, 0xc0, !PT ;  /* 0x0000003c0a0a7812 */ /* 0x000fe200078ec0ff */
[----:B---3--:R-:W-:-:S06]  /*0270*/  UPRMT UR4, UR5, 0x654, UR4 ;  /* 0x0000065405047896 */ /* 0x008fcc0008000004 */
[----:B------:R-:W-:Y:S02]  /*0280*/  LEA.HI R15, R15, UR4, RZ, 0x1e ;  /* 0x000000040f0f7c11 */ /* 0x000fe4000f8ff0ff */
[----:B------:R-:W-:-:S03]  /*0290*/  LEA.HI R13, R16, UR4, RZ, 0x1e ;  /* 0x00000004100d7c11 */ /* 0x000fc6000f8ff0ff */
[C---:B------:R-:W-:Y:S02]  /*02a0*/  IMAD R15, R8.reuse, 0x4, R15 ;  /* 0x00000004080f7824 */ /* 0x040fe400078e020f */
[----:B------:R-:W-:Y:S01]  /*02b0*/  IMAD R13, R8, 0x4, R13 ;  /* 0x00000004080d7824 */ /* 0x000fe200078e020d */
[----:B------:R-:W-:-:S04]  /*02c0*/  SHF.R.U32.HI R8, RZ, 0x2, R0 ;  /* 0x00000002ff087819 */ /* 0x000fc80000011600 */
[----:B------:R-:W-:Y:S02]  /*02d0*/  LOP3.LUT R8, R8, 0x1c, RZ, 0xc0, !PT ;  /* 0x0000001c08087812 */ /* 0x000fe400078ec0ff */
[----:B--2---:R-:W-:Y:S01]  /*02e0*/  FSETP.GEU.AND P1, PT, R4, -R2, PT ;  /* 0x800000020400720b */ /* 0x004fe20003f2e000 */
[----:B------:R-:W-:Y:S01]  /*02f0*/  FADD R4, R2, R4 ;  /* 0x0000000402047221 */ /* 0x000fe20000000000 */
[----:B------:R-:W-:Y:S01]  /*0300*/  FADD R2, R3, R5 ;  /* 0x0000000503027221 */ /* 0x000fe20000000000 */
[----:B------:R-:W-:Y:S01]  /*0310*/  FSETP.GEU.AND P2, PT, R5, -R3, PT ;  /* 0x800000030500720b */ /* 0x000fe20003f4e000 */
[----:B------:R-:W-:Y:S02]  /*0320*/  VIADD R5, R10, UR4 ;  /* 0x000000040a057c36 */ /* 0x000fe40008000000 */
[----:B------:R-:W-:Y:S01]  /*0330*/  VIADD R3, R8, UR4 ;  /* 0x0000000408037c36 */ /* 0x000fe20008000000 */
[----:B------:R-:W-:Y:S01]  /*0340*/  FSEL R10, R4, RZ, P1 ;  /* 0x000000ff040a7208 */ /* 0x000fe20000800000 */
[----:B------:R-:W-:Y:S01]  /*0350*/  ULDC.64 UR4, c[0x0][0x228] ;  /* 0x00008a0000047ab9 */ /* 0x000fe20000000a00 */
[----:B------:R-:W-:Y:S01]  /*0360*/  FSEL R8, R2, RZ, P2 ;  /* 0x000000ff02087208 */ /* 0x000fe20001000000 */
[C---:B------:R-:W-:Y:S01]  /*0370*/  IMAD R4, R14.reuse, 0x4, R3 ;  /* 0x000000040e047824 */ /* 0x040fe200078e0203 */
[----:B------:R-:W-:Y:S01]  /*0380*/  ISETP.GE.AND P1, PT, R9, 0x9, PT ;  /* 0x000000090900780c */ /* 0x000fe20003f26270 */
[----:B------:R-:W-:Y:S01]  /*0390*/  STS [R15], R10 ;  /* 0x0000000a0f007388 */ /* 0x000fe20000000800 */
[----:B------:R-:W-:Y:S01]  /*03a0*/  IMAD R14, R14, 0x4, R5 ;  /* 0x000000040e0e7824 */ /* 0x000fe200078e0205 */
[----:B------:R-:W1:Y:S01]  /*03b0*/  LDC.64 R2, c[0x0][0x220] ;  /* 0x00008800ff027b82 */ /* 0x000e620000000a00 */
[----:B------:R-:W-:Y:S01]  /*03c0*/  SHF.R.U32.HI R5, RZ, 0x4, R0 ;  /* 0x00000004ff057819 */ /* 0x000fe20000011600 */
[----:B------:R2:W-:Y:S06]  /*03d0*/  STS [R13+0x40], R8 ;  /* 0x000040080d007388 */ /* 0x0005ec0000000800 */
[----:B------:R-:W-:Y:S01]  /*03e0*/  BAR.SYNC.DEFER_BLOCKING 0x0 ;  /* 0x0000000000007b1d */ /* 0x000fe20000010000 */
[----:B------:R-:W-:-:S02]  /*03f0*/  SGXT.U32 R5, R5, 0x3 ;  /* 0x000000030505781a */ /* 0x000fc40000000000 */
[----:B------:R-:W-:Y:S02]  /*0400*/  FSETP.GTU.AND P2, PT, R8, RZ, PT ;  /* 0x000000ff0800720b */ /* 0x000fe40003f4c000 */
[----:B------:R-:W-:Y:S02]  /*0410*/  LOP3.LUT R5, R6, R5, RZ, 0xfc, !PT ;  /* 0x0000000506057212 */ /* 0x000fe400078efcff */
[----:B------:R-:W-:Y:S02]  /*0420*/  FSETP.GTU.AND P3, PT, R10, RZ, PT ;  /* 0x000000ff0a00720b */ /* 0x000fe40003f6c000 */
[C---:B------:R-:W-:Y:S01]  /*0430*/  LOP3.LUT R0, R5.reuse, 0x8, RZ, 0xfc, !PT ;  /* 0x0000000805007812 */ /* 0x040fe200078efcff */
[--C-:B------:R-:W-:Y:S01]  /*0440*/  IMAD R5, R5, 0x9, R9.reuse ;  /* 0x0000000905057824 */ /* 0x100fe200078e0209 */
[----:B--2---:R-:W-:Y:S02]  /*0450*/  SEL R13, RZ, 0x100, P2 ;  /* 0x00000100ff0d7807 */ /* 0x004fe40001000000 */
[----:B------:R-:W-:Y:S01]  /*0460*/  IADD3 R6, P2, R7, UR4, RZ ;  /* 0x0000000407067c10 */ /* 0x000fe2000ff5e0ff */
[----:B------:R-:W-:Y:S01]  /*0470*/  IMAD R9, R0, 0x9, R9 ;  /* 0x0000000900097824 */ /* 0x000fe200078e0209 */
[----:B------:R-:W-:-:S02]  /*0480*/  SEL R0, RZ, 0x1, P3 ;  /* 0x00000001ff007807 */ /* 0x000fc40001800000 */
[----:B------:R-:W-:-:S03]  /*0490*/  LEA.HI.X.SX32 R7, R7, UR5, 0x1, P2 ;  /* 0x0000000507077c11 */ /* 0x000fc600090f0eff */
[----:B------:R-:W-:Y:S01]  /*04a0*/  IMAD.IADD R13, R0, 0x1, R13 ;  /* 0x00000001000d7824 */ /* 0x000fe200078e020d */
[----:B------:R1:W2:Y:S04]  /*04b0*/  LDS R11, [R4] ;  /* 0x00000000040b7984 */ /* 0x0002a80000000800 */
[----:B------:R-:W3:Y:S01]  /*04c0*/  LDS R17, [R14+0x200] ;  /* 0x000200000e117984 */ /* 0x000ee20000000800 */
[----:B-1----:R-:W-:-:S04]  /*04d0*/  IMAD.WIDE R4, R5, 0x4, R2 ;  /* 0x0000000405047825 */ /* 0x002fc800078e0202 */
[----:B------:R-:W-:Y:S01]  /*04e0*/  IMAD.WIDE R2, R9, 0x4, R2 ;  /* 0x0000000409027825 */ /* 0x000fe200078e0202 */
[----:B--2---:R1:W-:Y:S04]  /*04f0*/  @!P1 STG.E desc[UR6][R4.64], R11 ;  /* 0x0000000b04009986 */ /* 0x0043e8000c101906 */
[----:B---3--:R1:W-:Y:S01]  /*0500*/  @!P1 STG.E desc[UR6][R2.64], R17 ;  /* 0x0000001102009986 */ /* 0x0083e2000c101906 */
[----:B------:R-:W-:Y:S05]  /*0510*/  @P0 EXIT ;  /* 0x000000000000094d */ /* 0x000fea0003800000 */
[----:B------:R-:W-:Y:S01]  /*0520*/  STG.E.U16 desc[UR6][R6.64], R13 ;  /* 0x0000000d06007986 */ /* 0x000fe2000c101506 */
[----:B------:R-:W-:Y:S05]  /*0530*/  EXIT ;  /* 0x000000000000794d */ /* 0x000fea0003800000 */
.L_x_0:
[----:B------:R-:W-:-:S00]  /*0540*/  BRA `(.L_x_0) ;  /* 0xfffffffc00fc7947 */ /* 0x000fc0000383ffff */
[----:B------:R-:W-:-:S00]  /*0550*/  NOP ;  /* 0x0000000000007918 */ /* 0x000fc00000000000 */
        /* <DEDUP_REMOVED lines=10> */
.L_x_1:


//--------------------- .nv.shared.triton_poi_fused_convolution_relu_threshold_backward_12 --------------------------
	.section	.nv.shared.triton_poi_fused_convolution_relu_threshold_backward_12,"aw",@nobits
	.sectionflags	@""
	.align	16
	.zero		1024


//--------------------- .nv.constant0.triton_poi_fused_convolution_relu_threshold_backward_12 --------------------------
	.section	.nv.constant0.triton_poi_fused_convolution_relu_threshold_backward_12,"a",@progbits
	.sectionflags	@""
	.align	4
.nv.constant0.triton_poi_fused_convolution_relu_threshold_backward_12:
	.zero		568
